//
// Generated by NVIDIA NVVM Compiler
//
// Compiler Build ID: CL-36424714
// Cuda compilation tools, release 13.0, V13.0.88
// Based on NVVM 20.0.0
//

.version 9.0
.target sm_100
.address_size 64

	// .globl	_Z18sort_chunks_kernelPKiPiii
.extern .shared .align 16 .b8 s[];

.visible .entry _Z18sort_chunks_kernelPKiPiii(
	.param .u64 .ptr .align 1 _Z18sort_chunks_kernelPKiPiii_param_0,
	.param .u64 .ptr .align 1 _Z18sort_chunks_kernelPKiPiii_param_1,
	.param .u32 _Z18sort_chunks_kernelPKiPiii_param_2,
	.param .u32 _Z18sort_chunks_kernelPKiPiii_param_3
)
{
	.reg .pred 	%p<13>;
	.reg .b32 	%r<48>;
	.reg .b64 	%rd<9>;

	ld.param.u64 	%rd3, [_Z18sort_chunks_kernelPKiPiii_param_0];
	ld.param.u64 	%rd4, [_Z18sort_chunks_kernelPKiPiii_param_1];
	ld.param.u32 	%r18, [_Z18sort_chunks_kernelPKiPiii_param_2];
	ld.param.u32 	%r19, [_Z18sort_chunks_kernelPKiPiii_param_3];
	mov.u32 	%r20, %ctaid.x;
	mul.lo.s32 	%r1, %r19, %r20;
	add.s32 	%r21, %r1, %r19;
	setp.gt.s32 	%p1, %r21, %r18;
	sub.s32 	%r22, %r18, %r1;
	selp.b32 	%r2, %r22, %r19, %p1;
	setp.lt.s32 	%p2, %r2, 1;
	@%p2 bra 	$L__BB0_13;
	mov.u32 	%r47, %tid.x;
	setp.ge.u32 	%p3, %r47, %r2;
	@%p3 bra 	$L__BB0_4;
	mov.u32 	%r4, %ntid.x;
	cvta.to.global.u64 	%rd1, %rd3;
	mov.u32 	%r26, s;
	mov.u32 	%r43, %r47;
$L__BB0_3:
	add.s32 	%r23, %r43, %r1;
	mul.wide.s32 	%rd5, %r23, 4;
	add.s64 	%rd6, %rd1, %rd5;
	ld.global.u32 	%r24, [%rd6];
	shl.b32 	%r25, %r43, 2;
	add.s32 	%r27, %r26, %r25;
	st.shared.u32 	[%r27], %r24;
	add.s32 	%r43, %r43, %r4;
	setp.lt.s32 	%p4, %r43, %r2;
	@%p4 bra 	$L__BB0_3;
$L__BB0_4:
	bar.sync 	0;
	setp.ne.s32 	%p5, %r47, 0;
	setp.eq.s32 	%p6, %r2, 1;
	or.pred  	%p7, %p5, %p6;
	@%p7 bra 	$L__BB0_10;
	mov.b32 	%r44, 1;
	mov.u32 	%r30, s;
$L__BB0_6:
	shl.b32 	%r29, %r44, 2;
	add.s32 	%r31, %r30, %r29;
	ld.shared.u32 	%r8, [%r31];
	mov.u32 	%r45, %r44;
$L__BB0_7:
	shl.b32 	%r32, %r45, 2;
	add.s32 	%r10, %r30, %r32;
	ld.shared.u32 	%r11, [%r10+-4];
	setp.le.s32 	%p8, %r11, %r8;
	mov.u32 	%r46, %r45;
	@%p8 bra 	$L__BB0_9;
	add.s32 	%r12, %r45, -1;
	st.shared.u32 	[%r10], %r11;
	setp.gt.s32 	%p9, %r45, 1;
	mov.b32 	%r46, 0;
	mov.u32 	%r45, %r12;
	@%p9 bra 	$L__BB0_7;
$L__BB0_9:
	shl.b32 	%r35, %r46, 2;
	add.s32 	%r37, %r30, %r35;
	st.shared.u32 	[%r37], %r8;
	add.s32 	%r44, %r44, 1;
	setp.ne.s32 	%p10, %r44, %r2;
	@%p10 bra 	$L__BB0_6;
$L__BB0_10:
	setp.ge.u32 	%p11, %r47, %r2;
	bar.sync 	0;
	@%p11 bra 	$L__BB0_13;
	mov.u32 	%r15, %ntid.x;
	cvta.to.global.u64 	%rd2, %rd4;
	mov.u32 	%r39, s;
$L__BB0_12:
	shl.b32 	%r38, %r47, 2;
	add.s32 	%r40, %r39, %r38;
	ld.shared.u32 	%r41, [%r40];
	add.s32 	%r42, %r47, %r1;
	mul.wide.s32 	%rd7, %r42, 4;
	add.s64 	%rd8, %rd2, %rd7;
	st.global.u32 	[%rd8], %r41;
	add.s32 	%r47, %r47, %r15;
	setp.lt.s32 	%p12, %r47, %r2;
	@%p12 bra 	$L__BB0_12;
$L__BB0_13:
	ret;

}
	// .globl	_Z17merge_pass_kernelPKiPiii
.visible .entry _Z17merge_pass_kernelPKiPiii(
	.param .u64 .ptr .align 1 _Z17merge_pass_kernelPKiPiii_param_0,
	.param .u64 .ptr .align 1 _Z17merge_pass_kernelPKiPiii_param_1,
	.param .u32 _Z17merge_pass_kernelPKiPiii_param_2,
	.param .u32 _Z17merge_pass_kernelPKiPiii_param_3
)
{
	.reg .pred 	%p<30>;
	.reg .b32 	%r<162>;
	.reg .b64 	%rd<44>;

	ld.param.u64 	%rd6, [_Z17merge_pass_kernelPKiPiii_param_0];
	ld.param.u64 	%rd7, [_Z17merge_pass_kernelPKiPiii_param_1];
	ld.param.u32 	%r89, [_Z17merge_pass_kernelPKiPiii_param_2];
	ld.param.u32 	%r90, [_Z17merge_pass_kernelPKiPiii_param_3];
	cvta.to.global.u64 	%rd1, %rd7;
	mov.u32 	%r91, %ctaid.x;
	mul.lo.s32 	%r92, %r90, %r91;
	shl.b32 	%r1, %r92, 1;
	add.s32 	%r93, %r1, %r90;
	min.s32 	%r2, %r93, %r89;
	add.s32 	%r94, %r93, %r90;
	min.s32 	%r3, %r94, %r89;
	sub.s32 	%r4, %r2, %r1;
	sub.s32 	%r5, %r3, %r2;
	setp.lt.s32 	%p1, %r4, 1;
	@%p1 bra 	$L__BB1_56;
	cvta.to.global.u64 	%rd8, %rd6;
	mul.wide.s32 	%rd9, %r1, 4;
	add.s64 	%rd2, %rd8, %rd9;
	mul.wide.s32 	%rd10, %r2, 4;
	add.s64 	%rd3, %rd8, %rd10;
	sub.s32 	%r95, %r3, %r1;
	mov.u32 	%r96, %ntid.x;
	mov.u32 	%r97, %tid.x;
	mul.lo.s32 	%r98, %r95, %r97;
	div.u32 	%r6, %r98, %r96;
	add.s32 	%r99, %r98, %r95;
	div.u32 	%r7, %r99, %r96;
	sub.s32 	%r100, %r6, %r5;
	max.s32 	%r145, %r100, 0;
	min.s32 	%r120, %r6, %r4;
	setp.ge.s32 	%p2, %r145, %r120;
	@%p2 bra 	$L__BB1_14;
$L__BB1_2:
	add.s32 	%r102, %r120, %r145;
	shr.u32 	%r127, %r102, 1;
	sub.s32 	%r13, %r6, %r127;
	setp.lt.u32 	%p3, %r102, 2;
	mov.b32 	%r122, -2147483648;
	@%p3 bra 	$L__BB1_4;
	add.s32 	%r103, %r127, -1;
	mul.wide.u32 	%rd11, %r103, 4;
	add.s64 	%rd12, %rd2, %rd11;
	ld.global.u32 	%r122, [%rd12];
$L__BB1_4:
	setp.ge.s32 	%p4, %r127, %r4;
	mov.b32 	%r123, 2147483647;
	@%p4 bra 	$L__BB1_6;
	mul.wide.u32 	%rd13, %r127, 4;
	add.s64 	%rd14, %rd2, %rd13;
	ld.global.u32 	%r123, [%rd14];
$L__BB1_6:
	setp.lt.s32 	%p5, %r13, 1;
	mov.b32 	%r124, -2147483648;
	@%p5 bra 	$L__BB1_8;
	add.s32 	%r106, %r13, -1;
	mul.wide.u32 	%rd15, %r106, 4;
	add.s64 	%rd16, %rd3, %rd15;
	ld.global.u32 	%r124, [%rd16];
$L__BB1_8:
	setp.ge.s32 	%p6, %r13, %r5;
	mov.b32 	%r125, 2147483647;
	@%p6 bra 	$L__BB1_10;
	mul.wide.s32 	%rd17, %r13, 4;
	add.s64 	%rd18, %rd3, %rd17;
	ld.global.u32 	%r125, [%rd18];
$L__BB1_10:
	setp.gt.s32 	%p7, %r122, %r125;
	@%p7 bra 	$L__BB1_13;
	setp.le.s32 	%p8, %r124, %r123;
	mov.u32 	%r145, %r127;
	@%p8 bra 	$L__BB1_14;
	add.s32 	%r145, %r127, 1;
	mov.u32 	%r127, %r120;
$L__BB1_13:
	setp.lt.s32 	%p9, %r145, %r127;
	mov.u32 	%r120, %r127;
	@%p9 bra 	$L__BB1_2;
$L__BB1_14:
	sub.s32 	%r144, %r6, %r145;
	add.s32 	%r138, %r6, %r1;
	setp.ge.s32 	%p10, %r6, %r7;
	@%p10 bra 	$L__BB1_56;
	sub.s32 	%r108, %r7, %r6;
	and.b32  	%r28, %r108, 3;
	setp.eq.s32 	%p11, %r28, 0;
	mov.u32 	%r141, %r6;
	@%p11 bra 	$L__BB1_25;
	neg.s32 	%r129, %r28;
	mov.u32 	%r141, %r6;
$L__BB1_17:
	.pragma "nounroll";
	setp.ge.s32 	%p12, %r145, %r4;
	mov.b32 	%r134, 2147483647;
	@%p12 bra 	$L__BB1_19;
	mul.wide.u32 	%rd19, %r145, 4;
	add.s64 	%rd20, %rd2, %rd19;
	ld.global.u32 	%r134, [%rd20];
$L__BB1_19:
	setp.ge.s32 	%p13, %r144, %r5;
	mov.b32 	%r135, 2147483647;
	@%p13 bra 	$L__BB1_21;
	mul.wide.s32 	%rd21, %r144, 4;
	add.s64 	%rd22, %rd3, %rd21;
	ld.global.u32 	%r135, [%rd22];
$L__BB1_21:
	setp.gt.s32 	%p14, %r134, %r135;
	@%p14 bra 	$L__BB1_23;
	mul.wide.s32 	%rd23, %r138, 4;
	add.s64 	%rd24, %rd1, %rd23;
	st.global.u32 	[%rd24], %r134;
	add.s32 	%r145, %r145, 1;
	bra.uni 	$L__BB1_24;
$L__BB1_23:
	mul.wide.s32 	%rd25, %r138, 4;
	add.s64 	%rd26, %rd1, %rd25;
	st.global.u32 	[%rd26], %r135;
	add.s32 	%r144, %r144, 1;
$L__BB1_24:
	add.s32 	%r138, %r138, 1;
	add.s32 	%r141, %r141, 1;
	add.s32 	%r129, %r129, 1;
	setp.ne.s32 	%p15, %r129, 0;
	@%p15 bra 	$L__BB1_17;
$L__BB1_25:
	sub.s32 	%r111, %r6, %r7;
	setp.gt.u32 	%p16, %r111, -4;
	@%p16 bra 	$L__BB1_56;
	add.s64 	%rd4, %rd1, 8;
	sub.s32 	%r142, %r141, %r7;
$L__BB1_27:
	setp.ge.s32 	%p17, %r145, %r4;
	mov.b32 	%r146, 2147483647;
	@%p17 bra 	$L__BB1_29;
	mul.wide.u32 	%rd27, %r145, 4;
	add.s64 	%rd28, %rd2, %rd27;
	ld.global.u32 	%r146, [%rd28];
$L__BB1_29:
	setp.ge.s32 	%p18, %r144, %r5;
	mov.b32 	%r147, 2147483647;
	@%p18 bra 	$L__BB1_31;
	mul.wide.s32 	%rd29, %r144, 4;
	add.s64 	%rd30, %rd3, %rd29;
	ld.global.u32 	%r147, [%rd30];
$L__BB1_31:
	mul.wide.s32 	%rd31, %r138, 4;
	add.s64 	%rd5, %rd4, %rd31;
	setp.gt.s32 	%p19, %r146, %r147;
	@%p19 bra 	$L__BB1_33;
	st.global.u32 	[%rd5+-8], %r146;
	add.s32 	%r145, %r145, 1;
	bra.uni 	$L__BB1_34;
$L__BB1_33:
	st.global.u32 	[%rd5+-8], %r147;
	add.s32 	%r144, %r144, 1;
$L__BB1_34:
	setp.ge.s32 	%p20, %r145, %r4;
	mov.b32 	%r150, 2147483647;
	@%p20 bra 	$L__BB1_36;
	mul.wide.u32 	%rd32, %r145, 4;
	add.s64 	%rd33, %rd2, %rd32;
	ld.global.u32 	%r150, [%rd33];
$L__BB1_36:
	setp.ge.s32 	%p21, %r144, %r5;
	mov.b32 	%r151, 2147483647;
	@%p21 bra 	$L__BB1_38;
	mul.wide.s32 	%rd34, %r144, 4;
	add.s64 	%rd35, %rd3, %rd34;
	ld.global.u32 	%r151, [%rd35];
$L__BB1_38:
	setp.gt.s32 	%p22, %r150, %r151;
	@%p22 bra 	$L__BB1_40;
	st.global.u32 	[%rd5+-4], %r150;
	add.s32 	%r145, %r145, 1;
	bra.uni 	$L__BB1_41;
$L__BB1_40:
	st.global.u32 	[%rd5+-4], %r151;
	add.s32 	%r144, %r144, 1;
$L__BB1_41:
	setp.ge.s32 	%p23, %r145, %r4;
	mov.b32 	%r154, 2147483647;
	@%p23 bra 	$L__BB1_43;
	mul.wide.u32 	%rd36, %r145, 4;
	add.s64 	%rd37, %rd2, %rd36;
	ld.global.u32 	%r154, [%rd37];
$L__BB1_43:
	setp.ge.s32 	%p24, %r144, %r5;
	mov.b32 	%r155, 2147483647;
	@%p24 bra 	$L__BB1_45;
	mul.wide.s32 	%rd38, %r144, 4;
	add.s64 	%rd39, %rd3, %rd38;
	ld.global.u32 	%r155, [%rd39];
$L__BB1_45:
	setp.gt.s32 	%p25, %r154, %r155;
	@%p25 bra 	$L__BB1_47;
	st.global.u32 	[%rd5], %r154;
	add.s32 	%r145, %r145, 1;
	bra.uni 	$L__BB1_48;
$L__BB1_47:
	st.global.u32 	[%rd5], %r155;
	add.s32 	%r144, %r144, 1;
$L__BB1_48:
	setp.ge.s32 	%p26, %r145, %r4;
	mov.b32 	%r158, 2147483647;
	@%p26 bra 	$L__BB1_50;
	mul.wide.u32 	%rd40, %r145, 4;
	add.s64 	%rd41, %rd2, %rd40;
	ld.global.u32 	%r158, [%rd41];
$L__BB1_50:
	setp.ge.s32 	%p27, %r144, %r5;
	mov.b32 	%r159, 2147483647;
	@%p27 bra 	$L__BB1_52;
	mul.wide.s32 	%rd42, %r144, 4;
	add.s64 	%rd43, %rd3, %rd42;
	ld.global.u32 	%r159, [%rd43];
$L__BB1_52:
	setp.gt.s32 	%p28, %r158, %r159;
	@%p28 bra 	$L__BB1_54;
	st.global.u32 	[%rd5+4], %r158;
	add.s32 	%r145, %r145, 1;
	bra.uni 	$L__BB1_55;
$L__BB1_54:
	st.global.u32 	[%rd5+4], %r159;
	add.s32 	%r144, %r144, 1;
$L__BB1_55:
	add.s32 	%r138, %r138, 4;
	add.s32 	%r142, %r142, 4;
	setp.ne.s32 	%p29, %r142, 0;
	@%p29 bra 	$L__BB1_27;
$L__BB1_56:
	ret;

}


// ===== COMPILED SASS (sm_100) =====

	.target	sm_100

	.elftype	@"ET_EXEC"


//--------------------- .note.nv.tkinfo           --------------------------
	.section	.note.nv.tkinfo,"",@"SHT_NOTE"
	.sectionflags	@"SHF_NOTE_NV_TKINFO"
	.tkinfo
        /*0018*/ 	.word	0x00000002
        /*0030*/ 	.string	""
        /*0030*/ 	.string	"ptxas"
        /*0030*/ 	.string	"Cuda compilation tools, release 13.0, V13.0.88"
        /*0030*/ 	.string	"Build cuda_13.0.r13.0/compiler.36424714_0"
        /*0030*/ 	.string	"-arch sm_100 -m 64 "



//--------------------- .note.nv.cuinfo           --------------------------
	.section	.note.nv.cuinfo,"",@"SHT_NOTE"
	.sectionflags	@"SHF_NOTE_NV_CUINFO"
        /*0018*/ 	.short	0x0002
        /*001a*/ 	.short	0x0064
        /*001c*/ 	.short	0x0082
	.zero		2


//--------------------- .nv.info                  --------------------------
	.section	.nv.info,"",@"SHT_CUDA_INFO"
	.align	4


	//----- nvinfo : EIATTR_REGCOUNT
	.align		4
        /*0000*/ 	.byte	0x04, 0x2f
        /*0002*/ 	.short	(.L_1 - .L_0)
	.align		4
.L_0:
        /*0004*/ 	.word	index@(_Z18sort_chunks_kernelPKiPiii)
        /*0008*/ 	.word	0x00000010


	//----- nvinfo : EIATTR_FRAME_SIZE
	.align		4
.L_1:
        /*000c*/ 	.byte	0x04, 0x11
        /*000e*/ 	.short	(.L_3 - .L_2)
	.align		4
.L_2:
        /*0010*/ 	.word	index@(_Z18sort_chunks_kernelPKiPiii)
        /*0014*/ 	.word	0x00000000


	//----- nvinfo : EIATTR_REGCOUNT
	.align		4
.L_3:
        /*0018*/ 	.byte	0x04, 0x2f
        /*001a*/ 	.short	(.L_5 - .L_4)
	.align		4
.L_4:
        /*001c*/ 	.word	index@(_Z17merge_pass_kernelPKiPiii)
        /*0020*/ 	.word	0x0000001d


	//----- nvinfo : EIATTR_FRAME_SIZE
	.align		4
.L_5:
        /*0024*/ 	.byte	0x04, 0x11
        /*0026*/ 	.short	(.L_7 - .L_6)
	.align		4
.L_6:
        /*0028*/ 	.word	index@(_Z17merge_pass_kernelPKiPiii)
        /*002c*/ 	.word	0x00000000


	//----- nvinfo : EIATTR_MIN_STACK_SIZE
	.align		4
.L_7:
        /*0030*/ 	.byte	0x04, 0x12
        /*0032*/ 	.short	(.L_9 - .L_8)
	.align		4
.L_8:
        /*0034*/ 	.word	index@(_Z17merge_pass_kernelPKiPiii)
        /*0038*/ 	.word	0x00000000


	//----- nvinfo : EIATTR_MIN_STACK_SIZE
	.align		4
.L_9:
        /*003c*/ 	.byte	0x04, 0x12
        /*003e*/ 	.short	(.L_11 - .L_10)
	.align		4
.L_10:
        /*0040*/ 	.word	index@(_Z18sort_chunks_kernelPKiPiii)
        /*0044*/ 	.word	0x00000000
.L_11:


//--------------------- .nv.compat                --------------------------
	.section	.nv.compat,"",@"SHT_CUDA_COMPAT_INFO"
	.align	4
        /*0000*/ 	.byte	0x02, 0x09, 0x00, 0x00, 0x02, 0x02, 0x01, 0x00, 0x02, 0x05, 0x05, 0x00, 0x03, 0x07, 0x01, 0x01
        /*0010*/ 	.byte	0x02, 0x03, 0x00, 0x00, 0x02, 0x06, 0x01, 0x00, 0x04, 0x0b, 0x08, 0x00, 0x09, 0x00, 0x00, 0x00
        /*0020*/ 	.byte	0x00, 0x00, 0x00, 0x00


//--------------------- .nv.info._Z17merge_pass_kernelPKiPiii --------------------------
	.section	.nv.info._Z17merge_pass_kernelPKiPiii,"",@"SHT_CUDA_INFO"
	.sectionflags	@""
	.align	4


	//----- nvinfo : EIATTR_CUDA_API_VERSION
	.align		4
        /*0000*/ 	.byte	0x04, 0x37
        /*0002*/ 	.short	(.L_13 - .L_12)
.L_12:
        /*0004*/ 	.word	0x00000082


	//----- nvinfo : EIATTR_KPARAM_INFO
	.align		4
.L_13:
        /*0008*/ 	.byte	0x04, 0x17
        /*000a*/ 	.short	(.L_15 - .L_14)
.L_14:
        /*000c*/ 	.word	0x00000000
        /*0010*/ 	.short	0x0003
        /*0012*/ 	.short	0x0014
        /*0014*/ 	.byte	0x00, 0xf0, 0x11, 0x00


	//----- nvinfo : EIATTR_KPARAM_INFO
	.align		4
.L_15:
        /*0018*/ 	.byte	0x04, 0x17
        /*001a*/ 	.short	(.L_17 - .L_16)
.L_16:
        /*001c*/ 	.word	0x00000000
        /*0020*/ 	.short	0x0002
        /*0022*/ 	.short	0x0010
        /*0024*/ 	.byte	0x00, 0xf0, 0x11, 0x00


	//----- nvinfo : EIATTR_KPARAM_INFO
	.align		4
.L_17:
        /*0028*/ 	.byte	0x04, 0x17
        /*002a*/ 	.short	(.L_19 - .L_18)
.L_18:
        /*002c*/ 	.word	0x00000000
        /*0030*/ 	.short	0x0001
        /*0032*/ 	.short	0x0008
        /*0034*/ 	.byte	0x00, 0xf5, 0x21, 0x00


	//----- nvinfo : EIATTR_KPARAM_INFO
	.align		4
.L_19:
        /*0038*/ 	.byte	0x04, 0x17
        /*003a*/ 	.short	(.L_21 - .L_20)
.L_20:
        /*003c*/ 	.word	0x00000000
        /*0040*/ 	.short	0x0000
        /*0042*/ 	.short	0x0000
        /*0044*/ 	.byte	0x00, 0xf5, 0x21, 0x00


	//----- nvinfo : EIATTR_SPARSE_MMA_MASK
	.align		4
.L_21:
        /*0048*/ 	.byte	0x03, 0x50
        /*004a*/ 	.short	0x0000


	//----- nvinfo : EIATTR_MAXREG_COUNT
	.align		4
        /*004c*/ 	.byte	0x03, 0x1b
        /*004e*/ 	.short	0x00ff


	//----- nvinfo : EIATTR_MERCURY_ISA_VERSION
	.align		4
        /*0050*/ 	.byte	0x03, 0x5f
        /*0052*/ 	.short	0x0101


	//----- nvinfo : EIATTR_VRC_CTA_INIT_COUNT
	.align		4
        /*0054*/ 	.byte	0x02, 0x4a
	.zero		1
	.zero		1


	//----- nvinfo : EIATTR_EXIT_INSTR_OFFSETS
	.align		4
        /*0058*/ 	.byte	0x04, 0x1c
        /*005a*/ 	.short	(.L_23 - .L_22)


	//   ....[0]....
.L_22:
        /*005c*/ 	.word	0x00000090


	//   ....[1]....
        /*0060*/ 	.word	0x000005c0


	//   ....[2]....
        /*0064*/ 	.word	0x000007b0


	//   ....[3]....
        /*0068*/ 	.word	0x00000bb0


	//----- nvinfo : EIATTR_CRS_STACK_SIZE
	.align		4
.L_23:
        /*006c*/ 	.byte	0x04, 0x1e
        /*006e*/ 	.short	(.L_25 - .L_24)
.L_24:
        /*0070*/ 	.word	0x00000000


	//----- nvinfo : EIATTR_CBANK_PARAM_SIZE
	.align		4
.L_25:
        /*0074*/ 	.byte	0x03, 0x19
        /*0076*/ 	.short	0x0018


	//----- nvinfo : EIATTR_PARAM_CBANK
	.align		4
        /*0078*/ 	.byte	0x04, 0x0a
        /*007a*/ 	.short	(.L_27 - .L_26)
	.align		4
.L_26:
        /*007c*/ 	.word	index@(.nv.constant0._Z17merge_pass_kernelPKiPiii)
        /*0080*/ 	.short	0x0380
        /*0082*/ 	.short	0x0018


	//----- nvinfo : EIATTR_SW_WAR
	.align		4
.L_27:
        /*0084*/ 	.byte	0x04, 0x36
        /*0086*/ 	.short	(.L_29 - .L_28)
.L_28:
        /*0088*/ 	.word	0x00000008
.L_29:


//--------------------- .nv.info._Z18sort_chunks_kernelPKiPiii --------------------------
	.section	.nv.info._Z18sort_chunks_kernelPKiPiii,"",@"SHT_CUDA_INFO"
	.sectionflags	@""
	.align	4


	//----- nvinfo : EIATTR_CUDA_API_VERSION
	.align		4
        /*0000*/ 	.byte	0x04, 0x37
        /*0002*/ 	.short	(.L_31 - .L_30)
.L_30:
        /*0004*/ 	.word	0x00000082


	//----- nvinfo : EIATTR_KPARAM_INFO
	.align		4
.L_31:
        /*0008*/ 	.byte	0x04, 0x17
        /*000a*/ 	.short	(.L_33 - .L_32)
.L_32:
        /*000c*/ 	.word	0x00000000
        /*0010*/ 	.short	0x0003
        /*0012*/ 	.short	0x0014
        /*0014*/ 	.byte	0x00, 0xf0, 0x11, 0x00


	//----- nvinfo : EIATTR_KPARAM_INFO
	.align		4
.L_33:
        /*0018*/ 	.byte	0x04, 0x17
        /*001a*/ 	.short	(.L_35 - .L_34)
.L_34:
        /*001c*/ 	.word	0x00000000
        /*0020*/ 	.short	0x0002
        /*0022*/ 	.short	0x0010
        /*0024*/ 	.byte	0x00, 0xf0, 0x11, 0x00


	//----- nvinfo : EIATTR_KPARAM_INFO
	.align		4
.L_35:
        /*0028*/ 	.byte	0x04, 0x17
        /*002a*/ 	.short	(.L_37 - .L_36)
.L_36:
        /*002c*/ 	.word	0x00000000
        /*0030*/ 	.short	0x0001
        /*0032*/ 	.short	0x0008
        /*0034*/ 	.byte	0x00, 0xf5, 0x21, 0x00


	//----- nvinfo : EIATTR_KPARAM_INFO
	.align		4
.L_37:
        /*0038*/ 	.byte	0x04, 0x17
        /*003a*/ 	.short	(.L_39 - .L_38)
.L_38:
        /*003c*/ 	.word	0x00000000
        /*0040*/ 	.short	0x0000
        /*0042*/ 	.short	0x0000
        /*0044*/ 	.byte	0x00, 0xf5, 0x21, 0x00


	//----- nvinfo : EIATTR_SPARSE_MMA_MASK
	.align		4
.L_39:
        /*0048*/ 	.byte	0x03, 0x50
        /*004a*/ 	.short	0x0000


	//----- nvinfo : EIATTR_MAXREG_COUNT
	.align		4
        /*004c*/ 	.byte	0x03, 0x1b
        /*004e*/ 	.short	0x00ff


	//----- nvinfo : EIATTR_NUM_BARRIERS
	.align		4
        /*0050*/ 	.byte	0x02, 0x4c
        /*0052*/ 	.byte	0x01
	.zero		1


	//----- nvinfo : EIATTR_MERCURY_ISA_VERSION
	.align		4
        /*0054*/ 	.byte	0x03, 0x5f
        /*0056*/ 	.short	0x0101


	//----- nvinfo : EIATTR_VRC_CTA_INIT_COUNT
	.align		4
        /*0058*/ 	.byte	0x02, 0x4a
	.zero		1
	.zero		1


	//----- nvinfo : EIATTR_EXIT_INSTR_OFFSETS
	.align		4
        /*005c*/ 	.byte	0x04, 0x1c
        /*005e*/ 	.short	(.L_41 - .L_40)


	//   ....[0]....
.L_40:
        /*0060*/ 	.word	0x00000090


	//   ....[1]....
        /*0064*/ 	.word	0x000003c0


	//   ....[2]....
        /*0068*/ 	.word	0x000004b0


	//----- nvinfo : EIATTR_CRS_STACK_SIZE
	.align		4
.L_41:
        /*006c*/ 	.byte	0x04, 0x1e
        /*006e*/ 	.short	(.L_43 - .L_42)
.L_42:
        /*0070*/ 	.word	0x00000000


	//----- nvinfo : EIATTR_CBANK_PARAM_SIZE
	.align		4
.L_43:
        /*0074*/ 	.byte	0x03, 0x19
        /*0076*/ 	.short	0x0018


	//----- nvinfo : EIATTR_PARAM_CBANK
	.align		4
        /*0078*/ 	.byte	0x04, 0x0a
        /*007a*/ 	.short	(.L_45 - .L_44)
	.align		4
.L_44:
        /*007c*/ 	.word	index@(.nv.constant0._Z18sort_chunks_kernelPKiPiii)
        /*0080*/ 	.short	0x0380
        /*0082*/ 	.short	0x0018


	//----- nvinfo : EIATTR_SW_WAR
	.align		4
.L_45:
        /*0084*/ 	.byte	0x04, 0x36
        /*0086*/ 	.short	(.L_47 - .L_46)
.L_46:
        /*0088*/ 	.word	0x00000008
.L_47:


//--------------------- .nv.callgraph             --------------------------
	.section	.nv.callgraph,"",@"SHT_CUDA_CALLGRAPH"
	.align	4
	.sectionentsize	8
	.align		4
        /*0000*/ 	.word	0x00000000
	.align		4
        /*0004*/ 	.word	0xffffffff
	.align		4
        /*0008*/ 	.word	0x00000000
	.align		4
        /*000c*/ 	.word	0xfffffffe
	.align		4
        /*0010*/ 	.word	0x00000000
	.align		4
        /*0014*/ 	.word	0xfffffffd
	.align		4
        /*0018*/ 	.word	0x00000000
	.align		4
        /*001c*/ 	.word	0xfffffffc


//--------------------- .text._Z17merge_pass_kernelPKiPiii --------------------------
	.section	.text._Z17merge_pass_kernelPKiPiii,"ax",@progbits
	.align	128
        .global         _Z17merge_pass_kernelPKiPiii
        .type           _Z17merge_pass_kernelPKiPiii,@function
        .size           _Z17merge_pass_kernelPKiPiii,(.L_x_20 - _Z17merge_pass_kernelPKiPiii)
        .other          _Z17merge_pass_kernelPKiPiii,@"STO_CUDA_ENTRY STV_DEFAULT"
_Z17merge_pass_kernelPKiPiii:
.text._Z17merge_pass_kernelPKiPiii:
[----:B------:R-:W-:Y:S08]  /*0000*/  LDC R1, c[0x0][0x37c] ;  /* 0x0000df00ff017b82 */ /* 0x000ff00000000800 */
[----:B------:R-:W0:Y:S08]  /*0010*/  S2UR UR4, SR_CTAID.X ;  /* 0x00000000000479c3 */ /* 0x000e300000002500 */
[----:B------:R-:W0:Y:S02]  /*0020*/  LDC.64 R12, c[0x0][0x390] ;  /* 0x0000e400ff0c7b82 */ /* 0x000e240000000a00 */
[----:B0-----:R-:W-:-:S04]  /*0030*/  IMAD R8, R13, UR4, RZ ;  /* 0x000000040d087c24 */ /* 0x001fc8000f8e02ff */
[----:B------:R-:W-:-:S04]  /*0040*/  IMAD.SHL.U32 R8, R8, 0x2, RZ ;  /* 0x0000000208087824 */ /* 0x000fc800078e00ff */
[----:B------:R-:W-:-:S05]  /*0050*/  IMAD.IADD R7, R8, 0x1, R13 ;  /* 0x0000000108077824 */ /* 0x000fca00078e020d */
[----:B------:R-:W-:-:S04]  /*0060*/  VIMNMX R3, PT, PT, R7, R12, PT ;  /* 0x0000000c07037248 */ /* 0x000fc80003fe0100 */
[----:B------:R-:W-:-:S04]  /*0070*/  IADD3 R0, PT, PT, -R8, R3, RZ ;  /* 0x0000000308007210 */ /* 0x000fc80007ffe1ff */
[----:B------:R-:W-:-:S13]  /*0080*/  ISETP.GE.AND P0, PT, R0, 0x1, PT ;  /* 0x000000010000780c */ /* 0x000fda0003f06270 */
[----:B------:R-:W-:Y:S05]  /*0090*/  @!P0 EXIT ;  /* 0x000000000000894d */ /* 0x000fea0003800000 */
[----:B------:R-:W0:Y:S01]  /*00a0*/  LDCU UR4, c[0x0][0x360] ;  /* 0x00006c00ff0477ac */ /* 0x000e220008000800 */
[----:B------:R-:W1:Y:S01]  /*00b0*/  S2R R11, SR_TID.X ;  /* 0x00000000000b7919 */ /* 0x000e620000002100 */
[----:B------:R-:W-:Y:S01]  /*00c0*/  VIADDMNMX R6, R7, R13, R12, PT ;  /* 0x0000000d07067246 */ /* 0x000fe2000380010c */
[----:B------:R-:W-:Y:S01]  /*00d0*/  BSSY.RECONVERGENT B0, `(.L_x_0) ;  /* 0x000004c000007945 */ /* 0x000fe20003800200 */
[----:B------:R-:W2:Y:S01]  /*00e0*/  LDCU.64 UR6, c[0x0][0x358] ;  /* 0x00006b00ff0677ac */ /* 0x000ea20008000a00 */
[----:B0-----:R-:W0:Y:S08]  /*00f0*/  I2F.U32.RP R9, UR4 ;  /* 0x0000000400097d06 */ /* 0x001e300008209000 */
[----:B0-----:R-:W0:Y:S02]  /*0100*/  MUFU.RCP R9, R9 ;  /* 0x0000000900097308 */ /* 0x001e240000001000 */
[----:B0-----:R-:W-:-:S06]  /*0110*/  VIADD R4, R9, 0xffffffe ;  /* 0x0ffffffe09047836 */ /* 0x001fcc0000000000 */
[----:B------:R0:W3:Y:S02]  /*0120*/  F2I.FTZ.U32.TRUNC.NTZ R5, R4 ;  /* 0x0000000400057305 */ /* 0x0000e4000021f000 */
[----:B0-----:R-:W-:Y:S02]  /*0130*/  IMAD.MOV.U32 R4, RZ, RZ, RZ ;  /* 0x000000ffff047224 */ /* 0x001fe400078e00ff */
[----:B---3--:R-:W-:-:S04]  /*0140*/  IMAD.MOV R2, RZ, RZ, -R5 ;  /* 0x000000ffff027224 */ /* 0x008fc800078e0a05 */
[----:B------:R-:W-:Y:S01]  /*0150*/  IMAD R7, R2, UR4, RZ ;  /* 0x0000000402077c24 */ /* 0x000fe2000f8e02ff */
[-C--:B------:R-:W-:Y:S02]  /*0160*/  IADD3 R2, PT, PT, -R8, R6.reuse, RZ ;  /* 0x0000000608027210 */ /* 0x080fe40007ffe1ff */
[----:B------:R-:W-:Y:S01]  /*0170*/  IADD3 R6, PT, PT, -R3, R6, RZ ;  /* 0x0000000603067210 */ /* 0x000fe20007ffe1ff */
[----:B------:R-:W-:-:S04]  /*0180*/  IMAD.HI.U32 R10, R5, R7, R4 ;  /* 0x00000007050a7227 */ /* 0x000fc800078e0004 */
[----:B-1----:R-:W-:-:S04]  /*0190*/  IMAD R5, R2, R11, RZ ;  /* 0x0000000b02057224 */ /* 0x002fc800078e02ff */
[----:B------:R-:W-:-:S04]  /*01a0*/  IMAD.HI.U32 R11, R10, R5, RZ ;  /* 0x000000050a0b7227 */ /* 0x000fc800078e00ff */
[----:B------:R-:W-:Y:S01]  /*01b0*/  IMAD.IADD R7, R2, 0x1, R5 ;  /* 0x0000000102077824 */ /* 0x000fe200078e0205 */
[----:B------:R-:W-:-:S03]  /*01c0*/  IADD3 R2, PT, PT, -R11, RZ, RZ ;  /* 0x000000ff0b027210 */ /* 0x000fc60007ffe1ff */
[----:B------:R-:W-:Y:S01]  /*01d0*/  IMAD.HI.U32 R9, R10, R7, RZ ;  /* 0x000000070a097227 */ /* 0x000fe200078e00ff */
[----:B------:R-:W-:-:S03]  /*01e0*/  LOP3.LUT R10, RZ, UR4, RZ, 0x33, !PT ;  /* 0x00000004ff0a7c12 */ /* 0x000fc6000f8e33ff */
[----:B------:R-:W-:Y:S02]  /*01f0*/  IMAD R5, R2, UR4, R5 ;  /* 0x0000000402057c24 */ /* 0x000fe4000f8e0205 */
[----:B------:R-:W-:-:S03]  /*0200*/  IMAD.MOV R2, RZ, RZ, -R9 ;  /* 0x000000ffff027224 */ /* 0x000fc600078e0a09 */
[----:B------:R-:W-:Y:S01]  /*0210*/  ISETP.GE.U32.AND P2, PT, R5, UR4, PT ;  /* 0x0000000405007c0c */ /* 0x000fe2000bf46070 */
[----:B------:R-:W-:-:S05]  /*0220*/  IMAD R7, R2, UR4, R7 ;  /* 0x0000000402077c24 */ /* 0x000fca000f8e0207 */
[----:B------:R-:W-:-:S07]  /*0230*/  ISETP.GE.U32.AND P1, PT, R7, UR4, PT ;  /* 0x0000000407007c0c */ /* 0x000fce000bf26070 */
[----:B------:R-:W-:Y:S02]  /*0240*/  @P2 VIADD R5, R5, -UR4 ;  /* 0x8000000405052c36 */ /* 0x000fe40008000000 */
[----:B------:R-:W-:Y:S01]  /*0250*/  @P2 VIADD R11, R11, 0x1 ;  /* 0x000000010b0b2836 */ /* 0x000fe20000000000 */
[----:B------:R-:W-:Y:S02]  /*0260*/  ISETP.NE.U32.AND P2, PT, RZ, UR4, PT ;  /* 0x00000004ff007c0c */ /* 0x000fe4000bf45070 */
[----:B------:R-:W-:Y:S01]  /*0270*/  ISETP.GE.U32.AND P0, PT, R5, UR4, PT ;  /* 0x0000000405007c0c */ /* 0x000fe2000bf06070 */
[----:B------:R-:W-:Y:S01]  /*0280*/  @P1 VIADD R9, R9, 0x1 ;  /* 0x0000000109091836 */ /* 0x000fe20000000000 */
[----:B------:R-:W0:Y:S01]  /*0290*/  LDC.64 R4, c[0x0][0x380] ;  /* 0x0000e000ff047b82 */ /* 0x000e220000000a00 */
[----:B------:R-:W-:-:S04]  /*02a0*/  @P1 IADD3 R7, PT, PT, R7, -UR4, RZ ;  /* 0x8000000407071c10 */ /* 0x000fc8000fffe0ff */
[----:B------:R-:W-:-:S06]  /*02b0*/  ISETP.GE.U32.AND P3, PT, R7, UR4, PT ;  /* 0x0000000407007c0c */ /* 0x000fcc000bf66070 */
[----:B------:R-:W-:-:S05]  /*02c0*/  @P0 VIADD R11, R11, 0x1 ;  /* 0x000000010b0b0836 */ /* 0x000fca0000000000 */
[----:B------:R-:W-:Y:S02]  /*02d0*/  SEL R11, R10, R11, !P2 ;  /* 0x0000000b0a0b7207 */ /* 0x000fe40005000000 */
[----:B------:R-:W-:Y:S02]  /*02e0*/  @P3 VIADD R9, R9, 0x1 ;  /* 0x0000000109093836 */ /* 0x000fe40000000000 */
[----:B------:R-:W-:Y:S02]  /*02f0*/  VIADDMNMX R7, R11, -R6, RZ, !PT ;  /* 0x800000060b077246 */ /* 0x000fe400078001ff */
[----:B------:R-:W-:Y:S01]  /*0300*/  VIMNMX R12, PT, PT, R0, R11, PT ;  /* 0x0000000b000c7248 */ /* 0x000fe20003fe0100 */
[--C-:B0-----:R-:W-:Y:S01]  /*0310*/  IMAD.WIDE R2, R3, 0x4, R4.reuse ;  /* 0x0000000403027825 */ /* 0x101fe200078e0204 */
[----:B------:R-:W-:Y:S02]  /*0320*/  SEL R10, R10, R9, !P2 ;  /* 0x000000090a0a7207 */ /* 0x000fe40005000000 */
[----:B------:R-:W-:Y:S01]  /*0330*/  ISETP.GE.AND P0, PT, R7, R12, PT ;  /* 0x0000000c0700720c */ /* 0x000fe20003f06270 */
[----:B------:R-:W-:-:S12]  /*0340*/  IMAD.WIDE R4, R8, 0x4, R4 ;  /* 0x0000000408047825 */ /* 0x000fd800078e0204 */
[----:B--2---:R-:W-:Y:S05]  /*0350*/  @P0 BRA `(.L_x_1) ;  /* 0x00000000008c0947 */ /* 0x004fea0003800000 */
[----:B------:R-:W-:-:S07]  /*0360*/  MOV R20, R12 ;  /* 0x0000000c00147202 */ /* 0x000fce0000000f00 */
.L_x_4:
[----:B------:R-:W-:Y:S02]  /*0370*/  IMAD.IADD R12, R7, 0x1, R20 ;  /* 0x00000001070c7824 */ /* 0x000fe400078e0214 */
[----:B------:R-:W-:Y:S02]  /*0380*/  IMAD.MOV.U32 R21, RZ, RZ, -0x80000000 ;  /* 0x80000000ff157424 */ /* 0x000fe400078e00ff */
[----:B------:R-:W-:Y:S01]  /*0390*/  IMAD.MOV.U32 R24, RZ, RZ, 0x7fffffff ;  /* 0x7fffffffff187424 */ /* 0x000fe200078e00ff */
[----:B------:R-:W-:Y:S02]  /*03a0*/  SHF.R.U32.HI R9, RZ, 0x1, R12 ;  /* 0x00000001ff097819 */ /* 0x000fe4000001160c */
[----:B------:R-:W-:Y:S02]  /*03b0*/  ISETP.GE.U32.AND P0, PT, R12, 0x2, PT ;  /* 0x000000020c00780c */ /* 0x000fe40003f06070 */
[----:B------:R-:W-:Y:S01]  /*03c0*/  ISETP.GE.AND P1, PT, R9, R0, PT ;  /* 0x000000000900720c */ /* 0x000fe20003f26270 */
[----:B------:R-:W-:-:S05]  /*03d0*/  IMAD.IADD R15, R11, 0x1, -R9 ;  /* 0x000000010b0f7824 */ /* 0x000fca00078e0a09 */
[C---:B------:R-:W-:Y:S02]  /*03e0*/  ISETP.GE.AND P3, PT, R15.reuse, R6, PT ;  /* 0x000000060f00720c */ /* 0x040fe40003f66270 */
[----:B------:R-:W-:-:S03]  /*03f0*/  ISETP.GE.AND P2, PT, R15, 0x1, PT ;  /* 0x000000010f00780c */ /* 0x000fc60003f46270 */
[----:B------:R-:W-:-:S05]  /*0400*/  @P0 IADD3 R17, PT, PT, R9, -0x1, RZ ;  /* 0xffffffff09110810 */ /* 0x000fca0007ffe0ff */
[----:B------:R-:W-:-:S04]  /*0410*/  @P0 IMAD.WIDE.U32 R16, R17, 0x4, R4 ;  /* 0x0000000411100825 */ /* 0x000fc800078e0004 */
[C---:B------:R-:W-:Y:S01]  /*0420*/  @!P3 IMAD.WIDE R18, R15.reuse, 0x4, R2 ;  /* 0x000000040f12b825 */ /* 0x040fe200078e0202 */
[----:B------:R-:W2:Y:S04]  /*0430*/  @P0 LDG.E R21, desc[UR6][R16.64] ;  /* 0x0000000610150981 */ /* 0x000ea8000c1e1900 */
[----:B------:R-:W2:Y:S01]  /*0440*/  @!P3 LDG.E R24, desc[UR6][R18.64] ;  /* 0x000000061218b981 */ /* 0x000ea2000c1e1900 */
[----:B------:R-:W-:Y:S01]  /*0450*/  @P2 IADD3 R15, PT, PT, R15, -0x1, RZ ;  /* 0xffffffff0f0f2810 */ /* 0x000fe20007ffe0ff */
[----:B-----5:R-:W-:Y:S02]  /*0460*/  IMAD.MOV.U32 R23, RZ, RZ, -0x80000000 ;  /* 0x80000000ff177424 */ /* 0x020fe400078e00ff */
[----:B------:R-:W-:Y:S02]  /*0470*/  IMAD.MOV.U32 R22, RZ, RZ, 0x7fffffff ;  /* 0x7fffffffff167424 */ /* 0x000fe400078e00ff */
[----:B------:R-:W-:-:S04]  /*0480*/  @!P1 IMAD.WIDE.U32 R12, R9, 0x4, R4 ;  /* 0x00000004090c9825 */ /* 0x000fc800078e0004 */
[----:B------:R-:W-:Y:S01]  /*0490*/  @P2 IMAD.WIDE.U32 R14, R15, 0x4, R2 ;  /* 0x000000040f0e2825 */ /* 0x000fe200078e0002 */
[----:B------:R0:W5:Y:S04]  /*04a0*/  @!P1 LDG.E R22, desc[UR6][R12.64] ;  /* 0x000000060c169981 */ /* 0x000168000c1e1900 */
[----:B------:R0:W5:Y:S01]  /*04b0*/  @P2 LDG.E R23, desc[UR6][R14.64] ;  /* 0x000000060e172981 */ /* 0x000162000c1e1900 */
[----:B------:R-:W-:Y:S01]  /*04c0*/  BSSY.RELIABLE B1, `(.L_x_2) ;  /* 0x0000009000017945 */ /* 0x000fe20003800100 */
[----:B--2---:R-:W-:-:S13]  /*04d0*/  ISETP.GT.AND P0, PT, R21, R24, PT ;  /* 0x000000181500720c */ /* 0x004fda0003f04270 */
[----:B0-----:R-:W-:Y:S05]  /*04e0*/  @P0 BRA `(.L_x_3) ;  /* 0x0000000000180947 */ /* 0x001fea0003800000 */
[----:B-----5:R-:W-:Y:S02]  /*04f0*/  ISETP.GT.AND P0, PT, R23, R22, PT ;  /* 0x000000161700720c */ /* 0x020fe40003f04270 */
[----:B------:R-:W-:-:S11]  /*0500*/  MOV R7, R9 ;  /* 0x0000000900077202 */ /* 0x000fd60000000f00 */
[----:B------:R-:W-:Y:S05]  /*0510*/  @!P0 BREAK.RELIABLE B1 ;  /* 0x0000000000018942 */ /* 0x000fea0003800100 */
[----:B------:R-:W-:Y:S05]  /*0520*/  @!P0 BRA `(.L_x_1) ;  /* 0x0000000000188947 */ /* 0x000fea0003800000 */
[----:B------:R-:W-:Y:S02]  /*0530*/  VIADD R7, R9, 0x1 ;  /* 0x0000000109077836 */ /* 0x000fe40000000000 */
[----:B------:R-:W-:-:S07]  /*0540*/  IMAD.MOV.U32 R9, RZ, RZ, R20 ;  /* 0x000000ffff097224 */ /* 0x000fce00078e0014 */
.L_x_3:
[----:B------:R-:W-:Y:S05]  /*0550*/  BSYNC.RELIABLE B1 ;  /* 0x0000000000017941 */ /* 0x000fea0003800100 */
.L_x_2:
[-C--:B------:R-:W-:Y:S02]  /*0560*/  ISETP.GE.AND P0, PT, R7, R9.reuse, PT ;  /* 0x000000090700720c */ /* 0x080fe40003f06270 */
[----:B------:R-:W-:-:S11]  /*0570*/  MOV R20, R9 ;  /* 0x0000000900147202 */ /* 0x000fd60000000f00 */
[----:B------:R-:W-:Y:S05]  /*0580*/  @!P0 BRA `(.L_x_4) ;  /* 0xfffffffc00788947 */ /* 0x000fea000383ffff */
.L_x_1:
[----:B------:R-:W-:Y:S05]  /*0590*/  BSYNC.RECONVERGENT B0 ;  /* 0x0000000000007941 */ /* 0x000fea0003800200 */
.L_x_0:
[----:B------:R-:W-:Y:S05]  /*05a0*/  WARPSYNC.ALL ;  /* 0x0000000000007948 */ /* 0x000fea0003800000 */
[----:B------:R-:W-:-:S13]  /*05b0*/  ISETP.GE.AND P0, PT, R11, R10, PT ;  /* 0x0000000a0b00720c */ /* 0x000fda0003f06270 */
[----:B------:R-:W-:Y:S05]  /*05c0*/  @P0 EXIT ;  /* 0x000000000000094d */ /* 0x000fea0003800000 */
[----:B------:R-:W-:Y:S01]  /*05d0*/  IMAD.IADD R9, R10, 0x1, -R11 ;  /* 0x000000010a097824 */ /* 0x000fe200078e0a0b */
[----:B------:R-:W-:Y:S01]  /*05e0*/  BSSY.RECONVERGENT B0, `(.L_x_5) ;  /* 0x000001c000007945 */ /* 0x000fe20003800200 */
[----:B------:R-:W-:Y:S01]  /*05f0*/  IMAD.IADD R12, R11, 0x1, -R10 ;  /* 0x000000010b0c7824 */ /* 0x000fe200078e0a0a */
[----:B------:R-:W-:Y:S02]  /*0600*/  IADD3 R8, PT, PT, R8, R11, RZ ;  /* 0x0000000b08087210 */ /* 0x000fe40007ffe0ff */
[----:B------:R-:W-:Y:S01]  /*0610*/  LOP3.LUT P1, R14, R9, 0x3, RZ, 0xc0, !PT ;  /* 0x00000003090e7812 */ /* 0x000fe2000782c0ff */
[----:B------:R-:W-:Y:S01]  /*0620*/  IMAD.IADD R9, R11, 0x1, -R7 ;  /* 0x000000010b097824 */ /* 0x000fe200078e0a07 */
[----:B------:R-:W-:-:S11]  /*0630*/  ISETP.GT.U32.AND P0, PT, R12, -0x4, PT ;  /* 0xfffffffc0c00780c */ /* 0x000fd60003f04070 */
[----:B------:R-:W-:Y:S05]  /*0640*/  @!P1 BRA `(.L_x_6) ;  /* 0x0000000000549947 */ /* 0x000fea0003800000 */
[----:B------:R-:W0:Y:S01]  /*0650*/  LDC.64 R12, c[0x0][0x388] ;  /* 0x0000e200ff0c7b82 */ /* 0x000e220000000a00 */
[----:B------:R-:W-:-:S07]  /*0660*/  IMAD.MOV R20, RZ, RZ, -R14 ;  /* 0x000000ffff147224 */ /* 0x000fce00078e0a0e */
.L_x_7:
[----:B------:R-:W-:Y:S01]  /*0670*/  ISETP.GE.AND P1, PT, R7, R0, PT ;  /* 0x000000000700720c */ /* 0x000fe20003f26270 */
[----:B-1---5:R-:W-:Y:S01]  /*0680*/  IMAD.MOV.U32 R22, RZ, RZ, 0x7fffffff ;  /* 0x7fffffffff167424 */ /* 0x022fe200078e00ff */
[----:B------:R-:W-:Y:S02]  /*0690*/  ISETP.GE.AND P2, PT, R9, R6, PT ;  /* 0x000000060900720c */ /* 0x000fe40003f46270 */
[----:B------:R-:W-:-:S09]  /*06a0*/  MOV R21, 0x7fffffff ;  /* 0x7fffffff00157802 */ /* 0x000fd20000000f00 */
[----:B------:R-:W-:-:S04]  /*06b0*/  @!P1 IMAD.WIDE.U32 R14, R7, 0x4, R4 ;  /* 0x00000004070e9825 */ /* 0x000fc800078e0004 */
[----:B------:R-:W-:Y:S01]  /*06c0*/  @!P2 IMAD.WIDE R16, R9, 0x4, R2 ;  /* 0x000000040910a825 */ /* 0x000fe200078e0202 */
[----:B------:R-:W2:Y:S04]  /*06d0*/  @!P1 LDG.E R21, desc[UR6][R14.64] ;  /* 0x000000060e159981 */ /* 0x000ea8000c1e1900 */
[----:B------:R-:W2:Y:S01]  /*06e0*/  @!P2 LDG.E R22, desc[UR6][R16.64] ;  /* 0x000000061016a981 */ /* 0x000ea2000c1e1900 */
[----:B0-----:R-:W-:Y:S01]  /*06f0*/  IMAD.WIDE R18, R8, 0x4, R12 ;  /* 0x0000000408127825 */ /* 0x001fe200078e020c */
[----:B------:R-:W-:-:S03]  /*0700*/  IADD3 R11, PT, PT, R11, 0x1, RZ ;  /* 0x000000010b0b7810 */ /* 0x000fc60007ffe0ff */
[----:B------:R-:W-:Y:S02]  /*0710*/  VIADD R20, R20, 0x1 ;  /* 0x0000000114147836 */ /* 0x000fe40000000000 */
[----:B------:R-:W-:-:S03]  /*0720*/  VIADD R8, R8, 0x1 ;  /* 0x0000000108087836 */ /* 0x000fc60000000000 */
[----:B------:R-:W-:Y:S02]  /*0730*/  ISETP.NE.AND P2, PT, R20, RZ, PT ;  /* 0x000000ff1400720c */ /* 0x000fe40003f45270 */
[----:B--2---:R-:W-:-:S13]  /*0740*/  ISETP.GT.AND P1, PT, R21, R22, PT ;  /* 0x000000161500720c */ /* 0x004fda0003f24270 */
[----:B------:R1:W-:Y:S01]  /*0750*/  @!P1 STG.E desc[UR6][R18.64], R21 ;  /* 0x0000001512009986 */ /* 0x0003e2000c101906 */
[----:B------:R-:W-:Y:S01]  /*0760*/  @!P1 IADD3 R7, PT, PT, R7, 0x1, RZ ;  /* 0x0000000107079810 */ /* 0x000fe20007ffe0ff */
[----:B------:R-:W-:Y:S02]  /*0770*/  @P1 VIADD R9, R9, 0x1 ;  /* 0x0000000109091836 */ /* 0x000fe40000000000 */
[----:B------:R1:W-:Y:S01]  /*0780*/  @P1 STG.E desc[UR6][R18.64], R22 ;  /* 0x0000001612001986 */ /* 0x0003e2000c101906 */
[----:B------:R-:W-:Y:S05]  /*0790*/  @P2 BRA `(.L_x_7) ;  /* 0xfffffffc00b42947 */ /* 0x000fea000383ffff */
.L_x_6:
[----:B------:R-:W-:Y:S05]  /*07a0*/  BSYNC.RECONVERGENT B0 ;  /* 0x0000000000007941 */ /* 0x000fea0003800200 */
.L_x_5:
[----:B------:R-:W-:Y:S05]  /*07b0*/  @P0 EXIT ;  /* 0x000000000000094d */ /* 0x000fea0003800000 */
[----:B------:R-:W0:Y:S01]  /*07c0*/  LDCU.64 UR4, c[0x0][0x388] ;  /* 0x00007100ff0477ac */ /* 0x000e220008000a00 */
[----:B------:R-:W-:Y:S01]  /*07d0*/  IADD3 R12, PT, PT, -R10, R11, RZ ;  /* 0x0000000b0a0c7210 */ /* 0x000fe20007ffe1ff */
[----:B0-----:R-:W-:-:S04]  /*07e0*/  UIADD3 UR4, UP0, UPT, UR4, 0x8, URZ ;  /* 0x0000000804047890 */ /* 0x001fc8000ff1e0ff */
[----:B------:R-:W-:-:S12]  /*07f0*/  UIADD3.X UR5, UPT, UPT, URZ, UR5, URZ, UP0, !UPT ;  /* 0x00000005ff057290 */ /* 0x000fd800087fe4ff */
.L_x_8:
[----:B------:R-:W-:Y:S01]  /*0800*/  ISETP.GE.AND P0, PT, R7, R0, PT ;  /* 0x000000000700720c */ /* 0x000fe20003f06270 */
[----:B--2---:R-:W-:Y:S01]  /*0810*/  IMAD.MOV.U32 R13, RZ, RZ, 0x7fffffff ;  /* 0x7fffffffff0d7424 */ /* 0x004fe200078e00ff */
[----:B------:R-:W-:Y:S02]  /*0820*/  ISETP.GE.AND P1, PT, R9, R6, PT ;  /* 0x000000060900720c */ /* 0x000fe40003f26270 */
[----:B------:R-:W-:-:S09]  /*0830*/  MOV R20, 0x7fffffff ;  /* 0x7fffffff00147802 */ /* 0x000fd20000000f00 */
[----:B------:R-:W-:-:S04]  /*0840*/  @!P0 IMAD.WIDE.U32 R14, R7, 0x4, R4 ;  /* 0x00000004070e8825 */ /* 0x000fc800078e0004 */
[----:B------:R-:W-:Y:S01]  /*0850*/  @!P1 IMAD.WIDE R16, R9, 0x4, R2 ;  /* 0x0000000409109825 */ /* 0x000fe200078e0202 */
[----:B------:R-:W2:Y:S04]  /*0860*/  @!P0 LDG.E R13, desc[UR6][R14.64] ;  /* 0x000000060e0d8981 */ /* 0x000ea8000c1e1900 */
[----:B------:R-:W2:Y:S01]  /*0870*/  @!P1 LDG.E R20, desc[UR6][R16.64] ;  /* 0x0000000610149981 */ /* 0x000ea2000c1e1900 */
[----:B------:R-:W-:Y:S01]  /*0880*/  MOV R11, UR5 ;  /* 0x00000005000b7c02 */ /* 0x000fe20008000f00 */
[----:B------:R-:W-:Y:S01]  /*0890*/  IMAD.U32 R10, RZ, RZ, UR4 ;  /* 0x00000004ff0a7e24 */ /* 0x000fe2000f8e00ff */
[----:B-1---5:R-:W-:Y:S01]  /*08a0*/  MOV R22, 0x7fffffff ;  /* 0x7fffffff00167802 */ /* 0x022fe20000000f00 */
[----:B------:R-:W-:Y:S02]  /*08b0*/  IMAD.MOV.U32 R23, RZ, RZ, 0x7fffffff ;  /* 0x7fffffffff177424 */ /* 0x000fe400078e00ff */
[----:B------:R-:W-:Y:S01]  /*08c0*/  IMAD.WIDE R10, R8, 0x4, R10 ;  /* 0x00000004080a7825 */ /* 0x000fe200078e020a */
[----:B--2---:R-:W-:-:S13]  /*08d0*/  ISETP.GT.AND P0, PT, R13, R20, PT ;  /* 0x000000140d00720c */ /* 0x004fda0003f04270 */
[----:B------:R-:W-:Y:S01]  /*08e0*/  @!P0 VIADD R7, R7, 0x1 ;  /* 0x0000000107078836 */ /* 0x000fe20000000000 */
[----:B------:R-:W-:Y:S01]  /*08f0*/  @P0 IADD3 R9, PT, PT, R9, 0x1, RZ ;  /* 0x0000000109090810 */ /* 0x000fe20007ffe0ff */
[----:B------:R-:W-:Y:S03]  /*0900*/  @!P0 STG.E desc[UR6][R10.64+-0x8], R13 ;  /* 0xfffff80d0a008986 */ /* 0x000fe6000c101906 */
[----:B------:R-:W-:Y:S01]  /*0910*/  ISETP.GE.AND P1, PT, R7, R0, PT ;  /* 0x000000000700720c */ /* 0x000fe20003f26270 */
[----:B------:R0:W-:Y:S01]  /*0920*/  @P0 STG.E desc[UR6][R10.64+-0x8], R20 ;  /* 0xfffff8140a000986 */ /* 0x0001e2000c101906 */
[----:B------:R-:W-:-:S11]  /*0930*/  ISETP.GE.AND P2, PT, R9, R6, PT ;  /* 0x000000060900720c */ /* 0x000fd60003f46270 */
[----:B------:R-:W-:-:S04]  /*0940*/  @!P1 IMAD.WIDE.U32 R14, R7, 0x4, R4 ;  /* 0x00000004070e9825 */ /* 0x000fc800078e0004 */
[----:B------:R-:W-:Y:S01]  /*0950*/  @!P2 IMAD.WIDE R16, R9, 0x4, R2 ;  /* 0x000000040910a825 */ /* 0x000fe200078e0202 */
[----:B------:R-:W2:Y:S04]  /*0960*/  @!P1 LDG.E R23, desc[UR6][R14.64] ;  /* 0x000000060e179981 */ /* 0x000ea8000c1e1900 */
[----:B------:R-:W2:Y:S01]  /*0970*/  @!P2 LDG.E R22, desc[UR6][R16.64] ;  /* 0x000000061016a981 */ /* 0x000ea2000c1e1900 */
[----:B------:R-:W-:Y:S01]  /*0980*/  IMAD.MOV.U32 R25, RZ, RZ, 0x7fffffff ;  /* 0x7fffffffff197424 */ /* 0x000fe200078e00ff */
[----:B------:R-:W-:Y:S02]  /*0990*/  MOV R24, 0x7fffffff ;  /* 0x7fffffff00187802 */ /* 0x000fe40000000f00 */
[----:B--2---:R-:W-:-:S13]  /*09a0*/  ISETP.GT.AND P0, PT, R23, R22, PT ;  /* 0x000000161700720c */ /* 0x004fda0003f04270 */
[----:B------:R-:W-:Y:S01]  /*09b0*/  @!P0 VIADD R7, R7, 0x1 ;  /* 0x0000000107078836 */ /* 0x000fe20000000000 */
[----:B------:R-:W-:Y:S01]  /*09c0*/  @P0 IADD3 R9, PT, PT, R9, 0x1, RZ ;  /* 0x0000000109090810 */ /* 0x000fe20007ffe0ff */
[----:B------:R2:W-:Y:S03]  /*09d0*/  @!P0 STG.E desc[UR6][R10.64+-0x4], R23 ;  /* 0xfffffc170a008986 */ /* 0x0005e6000c101906 */
[----:B------:R-:W-:Y:S01]  /*09e0*/  ISETP.GE.AND P1, PT, R7, R0, PT ;  /* 0x000000000700720c */ /* 0x000fe20003f26270 */
[----:B------:R2:W-:Y:S01]  /*09f0*/  @P0 STG.E desc[UR6][R10.64+-0x4], R22 ;  /* 0xfffffc160a000986 */ /* 0x0005e2000c101906 */
[----:B------:R-:W-:-:S11]  /*0a00*/  ISETP.GE.AND P2, PT, R9, R6, PT ;  /* 0x000000060900720c */ /* 0x000fd60003f46270 */
[----:B------:R-:W-:-:S04]  /*0a10*/  @!P1 IMAD.WIDE.U32 R18, R7, 0x4, R4 ;  /* 0x0000000407129825 */ /* 0x000fc800078e0004 */
[----:B0-----:R-:W-:Y:S01]  /*0a20*/  @!P2 IMAD.WIDE R20, R9, 0x4, R2 ;  /* 0x000000040914a825 */ /* 0x001fe200078e0202 */
[----:B------:R-:W3:Y:S04]  /*0a30*/  @!P1 LDG.E R25, desc[UR6][R18.64] ;  /* 0x0000000612199981 */ /* 0x000ee8000c1e1900 */
[----:B------:R-:W3:Y:S01]  /*0a40*/  @!P2 LDG.E R24, desc[UR6][R20.64] ;  /* 0x000000061418a981 */ /* 0x000ee2000c1e1900 */
[----:B------:R-:W-:Y:S01]  /*0a50*/  IMAD.MOV.U32 R13, RZ, RZ, 0x7fffffff ;  /* 0x7fffffffff0d7424 */ /* 0x000fe200078e00ff */
[----:B------:R-:W-:Y:S02]  /*0a60*/  MOV R26, 0x7fffffff ;  /* 0x7fffffff001a7802 */ /* 0x000fe40000000f00 */
[----:B---3--:R-:W-:-:S13]  /*0a70*/  ISETP.GT.AND P0, PT, R25, R24, PT ;  /* 0x000000181900720c */ /* 0x008fda0003f04270 */
[----:B------:R-:W-:Y:S01]  /*0a80*/  @!P0 VIADD R7, R7, 0x1 ;  /* 0x0000000107078836 */ /* 0x000fe20000000000 */
[----:B------:R-:W-:Y:S01]  /*0a90*/  @P0 IADD3 R9, PT, PT, R9, 0x1, RZ ;  /* 0x0000000109090810 */ /* 0x000fe20007ffe0ff */
[----:B------:R2:W-:Y:S03]  /*0aa0*/  @!P0 STG.E desc[UR6][R10.64], R25 ;  /* 0x000000190a008986 */ /* 0x0005e6000c101906 */
[----:B------:R-:W-:Y:S01]  /*0ab0*/  ISETP.GE.AND P1, PT, R7, R0, PT ;  /* 0x000000000700720c */ /* 0x000fe20003f26270 */
[----:B------:R2:W-:Y:S01]  /*0ac0*/  @P0 STG.E desc[UR6][R10.64], R24 ;  /* 0x000000180a000986 */ /* 0x0005e2000c101906 */
[----:B------:R-:W-:-:S11]  /*0ad0*/  ISETP.GE.AND P2, PT, R9, R6, PT ;  /* 0x000000060900720c */ /* 0x000fd60003f46270 */
[----:B------:R-:W-:-:S04]  /*0ae0*/  @!P1 IMAD.WIDE.U32 R14, R7, 0x4, R4 ;  /* 0x00000004070e9825 */ /* 0x000fc800078e0004 */
[----:B------:R-:W-:Y:S01]  /*0af0*/  @!P2 IMAD.WIDE R16, R9, 0x4, R2 ;  /* 0x000000040910a825 */ /* 0x000fe200078e0202 */
[----:B------:R-:W3:Y:S04]  /*0b00*/  @!P1 LDG.E R13, desc[UR6][R14.64] ;  /* 0x000000060e0d9981 */ /* 0x000ee8000c1e1900 */
[----:B------:R-:W3:Y:S01]  /*0b10*/  @!P2 LDG.E R26, desc[UR6][R16.64] ;  /* 0x00000006101aa981 */ /* 0x000ee2000c1e1900 */
[----:B------:R-:W-:Y:S01]  /*0b20*/  VIADD R12, R12, 0x4 ;  /* 0x000000040c0c7836 */ /* 0x000fe20000000000 */
[----:B------:R-:W-:-:S04]  /*0b30*/  IADD3 R8, PT, PT, R8, 0x4, RZ ;  /* 0x0000000408087810 */ /* 0x000fc80007ffe0ff */
[----:B------:R-:W-:Y:S02]  /*0b40*/  ISETP.NE.AND P1, PT, R12, RZ, PT ;  /* 0x000000ff0c00720c */ /* 0x000fe40003f25270 */
[----:B---3--:R-:W-:-:S13]  /*0b50*/  ISETP.GT.AND P0, PT, R13, R26, PT ;  /* 0x0000001a0d00720c */ /* 0x008fda0003f04270 */
[----:B------:R2:W-:Y:S01]  /*0b60*/  @!P0 STG.E desc[UR6][R10.64+0x4], R13 ;  /* 0x0000040d0a008986 */ /* 0x0005e2000c101906 */
[----:B------:R-:W-:Y:S01]  /*0b70*/  @!P0 VIADD R7, R7, 0x1 ;  /* 0x0000000107078836 */ /* 0x000fe20000000000 */
[----:B------:R-:W-:Y:S02]  /*0b80*/  @P0 IADD3 R9, PT, PT, R9, 0x1, RZ ;  /* 0x0000000109090810 */ /* 0x000fe40007ffe0ff */
[----:B------:R2:W-:Y:S01]  /*0b90*/  @P0 STG.E desc[UR6][R10.64+0x4], R26 ;  /* 0x0000041a0a000986 */ /* 0x0005e2000c101906 */
[----:B------:R-:W-:Y:S05]  /*0ba0*/  @P1 BRA `(.L_x_8) ;  /* 0xfffffffc00141947 */ /* 0x000fea000383ffff */
[----:B------:R-:W-:Y:S05]  /*0bb0*/  EXIT ;  /* 0x000000000000794d */ /* 0x000fea0003800000 */
.L_x_9:
[----:B------:R-:W-:-:S00]  /*0bc0*/  BRA `(.L_x_9) ;  /* 0xfffffffc00fc7947 */ /* 0x000fc0000383ffff */
[----:B------:R-:W-:-:S00]  /*0bd0*/  NOP ;  /* 0x0000000000007918 */ /* 0x000fc00000000000 */
        /* <DEDUP_REMOVED lines=10> */
.L_x_20:


//--------------------- .text._Z18sort_chunks_kernelPKiPiii --------------------------
	.section	.text._Z18sort_chunks_kernelPKiPiii,"ax",@progbits
	.align	128
        .global         _Z18sort_chunks_kernelPKiPiii
        .type           _Z18sort_chunks_kernelPKiPiii,@function
        .size           _Z18sort_chunks_kernelPKiPiii,(.L_x_21 - _Z18sort_chunks_kernelPKiPiii)
        .other          _Z18sort_chunks_kernelPKiPiii,@"STO_CUDA_ENTRY STV_DEFAULT"
_Z18sort_chunks_kernelPKiPiii:
.text._Z18sort_chunks_kernelPKiPiii:
[----:B------:R-:W-:Y:S08]  /*0000*/  LDC R1, c[0x0][0x37c] ;  /* 0x0000df00ff017b82 */ /* 0x000ff00000000800 */
[----:B------:R-:W0:Y:S08]  /*0010*/  S2UR UR8, SR_CTAID.X ;  /* 0x00000000000879c3 */ /* 0x000e300000002500 */
[----:B------:R-:W1:Y:S01]  /*0020*/  LDC.64 R2, c[0x0][0x390] ;  /* 0x0000e400ff027b82 */ /* 0x000e620000000a00 */
[----:B0-----:R-:W-:-:S02]  /*0030*/  IMAD R0, RZ, RZ, -UR8 ;  /* 0x80000008ff007e24 */ /* 0x001fc4000f8e02ff */
[C---:B-1----:R-:W-:Y:S02]  /*0040*/  IMAD R5, R3.reuse, UR8, R3 ;  /* 0x0000000803057c24 */ /* 0x042fe4000f8e0203 */
[----:B------:R-:W-:-:S03]  /*0050*/  IMAD R0, R3, R0, R2 ;  /* 0x0000000003007224 */ /* 0x000fc600078e0202 */
[----:B------:R-:W-:-:S04]  /*0060*/  ISETP.GT.AND P0, PT, R5, R2, PT ;  /* 0x000000020500720c */ /* 0x000fc80003f04270 */
[----:B------:R-:W-:-:S04]  /*0070*/  SEL R0, R0, R3, P0 ;  /* 0x0000000300007207 */ /* 0x000fc80000000000 */
[----:B------:R-:W-:-:S13]  /*0080*/  ISETP.GE.AND P0, PT, R0, 0x1, PT ;  /* 0x000000010000780c */ /* 0x000fda0003f06270 */
[----:B------:R-:W-:Y:S05]  /*0090*/  @!P0 EXIT ;  /* 0x000000000000894d */ /* 0x000fea0003800000 */
[----:B------:R-:W0:Y:S01]  /*00a0*/  S2R R9, SR_TID.X ;  /* 0x0000000000097919 */ /* 0x000e220000002100 */
[----:B------:R-:W1:Y:S01]  /*00b0*/  LDCU.64 UR10, c[0x0][0x358] ;  /* 0x00006b00ff0a77ac */ /* 0x000e620008000a00 */
[----:B------:R-:W-:Y:S01]  /*00c0*/  BSSY.RECONVERGENT B0, `(.L_x_10) ;  /* 0x0000011000007945 */ /* 0x000fe20003800200 */
[----:B0-----:R-:W-:-:S13]  /*00d0*/  ISETP.GE.U32.AND P0, PT, R9, R0, PT ;  /* 0x000000000900720c */ /* 0x001fda0003f06070 */
[----:B-1----:R-:W-:Y:S05]  /*00e0*/  @P0 BRA `(.L_x_11) ;  /* 0x0000000000380947 */ /* 0x002fea0003800000 */
[----:B------:R-:W0:Y:S01]  /*00f0*/  S2R R5, SR_CgaCtaId ;  /* 0x0000000000057919 */ /* 0x000e220000008800 */
[----:B------:R-:W1:Y:S01]  /*0100*/  LDC R8, c[0x0][0x360] ;  /* 0x0000d800ff087b82 */ /* 0x000e620000000800 */
[----:B------:R-:W-:Y:S01]  /*0110*/  MOV R2, 0x400 ;  /* 0x0000040000027802 */ /* 0x000fe20000000f00 */
[----:B------:R-:W-:-:S06]  /*0120*/  IMAD.MOV.U32 R11, RZ, RZ, R9 ;  /* 0x000000ffff0b7224 */ /* 0x000fcc00078e0009 */
[----:B------:R-:W2:Y:S01]  /*0130*/  LDC.64 R6, c[0x0][0x380] ;  /* 0x0000e000ff067b82 */ /* 0x000ea20000000a00 */
[----:B0-----:R-:W-:-:S07]  /*0140*/  LEA R2, R5, R2, 0x18 ;  /* 0x0000000205027211 */ /* 0x001fce00078ec0ff */
.L_x_12:
[----:B------:R-:W-:-:S04]  /*0150*/  IMAD R5, R3, UR8, R11 ;  /* 0x0000000803057c24 */ /* 0x000fc8000f8e020b */
[----:B0-2---:R-:W-:-:S06]  /*0160*/  IMAD.WIDE R4, R5, 0x4, R6 ;  /* 0x0000000405047825 */ /* 0x005fcc00078e0206 */
[----:B------:R-:W2:Y:S01]  /*0170*/  LDG.E R4, desc[UR10][R4.64] ;  /* 0x0000000a04047981 */ /* 0x000ea2000c1e1900 */
[----:B------:R-:W-:Y:S02]  /*0180*/  IMAD R13, R11, 0x4, R2 ;  /* 0x000000040b0d7824 */ /* 0x000fe400078e0202 */
[----:B-1----:R-:W-:-:S05]  /*0190*/  IMAD.IADD R11, R8, 0x1, R11 ;  /* 0x00000001080b7824 */ /* 0x002fca00078e020b */
[----:B------:R-:W-:Y:S01]  /*01a0*/  ISETP.GE.AND P0, PT, R11, R0, PT ;  /* 0x000000000b00720c */ /* 0x000fe20003f06270 */
[----:B--2---:R0:W-:-:S12]  /*01b0*/  STS [R13], R4 ;  /* 0x000000040d007388 */ /* 0x0041d80000000800 */
[----:B------:R-:W-:Y:S05]  /*01c0*/  @!P0 BRA `(.L_x_12) ;  /* 0xfffffffc00e08947 */ /* 0x000fea000383ffff */
.L_x_11:
[----:B------:R-:W-:Y:S05]  /*01d0*/  BSYNC.RECONVERGENT B0 ;  /* 0x0000000000007941 */ /* 0x000fea0003800200 */
.L_x_10:
[----:B------:R-:W-:Y:S01]  /*01e0*/  BAR.SYNC.DEFER_BLOCKING 0x0 ;  /* 0x0000000000007b1d */ /* 0x000fe20000010000 */
[----:B------:R-:W-:-:S04]  /*01f0*/  ISETP.NE.AND P0, PT, R0, 0x1, PT ;  /* 0x000000010000780c */ /* 0x000fc80003f05270 */
[----:B------:R-:W-:Y:S01]  /*0200*/  ISETP.NE.OR P0, PT, R9, RZ, !P0 ;  /* 0x000000ff0900720c */ /* 0x000fe20004705670 */
[----:B------:R-:W-:-:S12]  /*0210*/  BSSY.RECONVERGENT B0, `(.L_x_13) ;  /* 0x0000018000007945 */ /* 0x000fd80003800200 */
[----:B------:R-:W-:Y:S05]  /*0220*/  @P0 BRA `(.L_x_14) ;  /* 0x0000000000580947 */ /* 0x000fea0003800000 */
[----:B------:R-:W1:Y:S01]  /*0230*/  S2UR UR5, SR_CgaCtaId ;  /* 0x00000000000579c3 */ /* 0x000e620000008800 */
[----:B------:R-:W-:Y:S02]  /*0240*/  UMOV UR4, 0x400 ;  /* 0x0000040000047882 */ /* 0x000fe40000000000 */
[----:B-1----:R-:W-:-:S03]  /*0250*/  ULEA UR7, UR5, UR4, 0x18 ;  /* 0x0000000405077291 */ /* 0x002fc6000f8ec0ff */
[----:B------:R-:W-:-:S09]  /*0260*/  UMOV UR5, 0x1 ;  /* 0x0000000100057882 */ /* 0x000fd20000000000 */
.L_x_17:
[----:B------:R-:W-:-:S09]  /*0270*/  ULEA UR4, UR5, UR7, 0x2 ;  /* 0x0000000705047291 */ /* 0x000fd2000f8e10ff */
[----:B-1----:R-:W1:Y:S01]  /*0280*/  LDS R2, [UR4] ;  /* 0x00000004ff027984 */ /* 0x002e620008000800 */
[----:B------:R-:W-:Y:S01]  /*0290*/  UMOV UR4, UR5 ;  /* 0x0000000500047c82 */ /* 0x000fe20008000000 */
[----:B------:R-:W-:-:S06]  /*02a0*/  UIADD3 UR5, UPT, UPT, UR5, 0x1, URZ ;  /* 0x0000000105057890 */ /* 0x000fcc000fffe0ff */
[----:B------:R-:W-:-:S13]  /*02b0*/  ISETP.NE.AND P1, PT, R0, UR5, PT ;  /* 0x0000000500007c0c */ /* 0x000fda000bf25270 */
.L_x_16:
[----:B------:R-:W-:-:S09]  /*02c0*/  ULEA UR6, UR4, UR7, 0x2 ;  /* 0x0000000704067291 */ /* 0x000fd2000f8e10ff */
[----:B------:R-:W1:Y:S02]  /*02d0*/  LDS R3, [UR6+-0x4] ;  /* 0xfffffc06ff037984 */ /* 0x000e640008000800 */
[----:B-1----:R-:W-:-:S13]  /*02e0*/  ISETP.GT.AND P0, PT, R3, R2, PT ;  /* 0x000000020300720c */ /* 0x002fda0003f04270 */
[----:B------:R-:W-:Y:S05]  /*02f0*/  @!P0 BRA `(.L_x_15) ;  /* 0x0000000000188947 */ /* 0x000fea0003800000 */
[----:B------:R-:W-:Y:S01]  /*0300*/  UISETP.GT.AND UP0, UPT, UR4, 0x1, UPT ;  /* 0x000000010400788c */ /* 0x000fe2000bf04270 */
[----:B------:R2:W-:Y:S01]  /*0310*/  STS [UR6], R3 ;  /* 0x00000003ff007988 */ /* 0x0005e20008000806 */
[----:B------:R-:W-:-:S07]  /*0320*/  UIADD3 UR6, UPT, UPT, UR4, -0x1, URZ ;  /* 0xffffffff04067890 */ /* 0x000fce000fffe0ff */
[----:B------:R-:W-:Y:S01]  /*0330*/  UMOV UR4, UR6 ;  /* 0x0000000600047c82 */ /* 0x000fe20008000000 */
[----:B--2---:R-:W-:Y:S05]  /*0340*/  BRA.U UP0, `(.L_x_16) ;  /* 0xfffffffd00dc7547 */ /* 0x004fea000b83ffff */
[----:B------:R-:W-:-:S05]  /*0350*/  UMOV UR4, URZ ;  /* 0x000000ff00047c82 */ /* 0x000fca0008000000 */
.L_x_15:
[----:B------:R-:W-:-:S09]  /*0360*/  ULEA UR4, UR4, UR7, 0x2 ;  /* 0x0000000704047291 */ /* 0x000fd2000f8e10ff */
[----:B------:R1:W-:Y:S01]  /*0370*/  STS [UR4], R2 ;  /* 0x00000002ff007988 */ /* 0x0003e20008000804 */
[----:B------:R-:W-:Y:S05]  /*0380*/  @P1 BRA `(.L_x_17) ;  /* 0xfffffffc00b81947 */ /* 0x000fea000383ffff */
.L_x_14:
[----:B------:R-:W-:Y:S05]  /*0390*/  BSYNC.RECONVERGENT B0 ;  /* 0x0000000000007941 */ /* 0x000fea0003800200 */
.L_x_13:
[----:B------:R-:W-:Y:S01]  /*03a0*/  BAR.SYNC.DEFER_BLOCKING 0x0 ;  /* 0x0000000000007b1d */ /* 0x000fe20000010000 */
[----:B------:R-:W-:-:S13]  /*03b0*/  ISETP.GE.U32.AND P0, PT, R9, R0, PT ;  /* 0x000000000900720c */ /* 0x000fda0003f06070 */
[----:B------:R-:W-:Y:S05]  /*03c0*/  @P0 EXIT ;  /* 0x000000000000094d */ /* 0x000fea0003800000 */
[----:B------:R-:W2:Y:S01]  /*03d0*/  S2UR UR5, SR_CgaCtaId ;  /* 0x00000000000579c3 */ /* 0x000ea20000008800 */
[----:B------:R-:W-:Y:S01]  /*03e0*/  UMOV UR4, 0x400 ;  /* 0x0000040000047882 */ /* 0x000fe20000000000 */
[----:B------:R-:W3:Y:S06]  /*03f0*/  LDCU UR6, c[0x0][0x360] ;  /* 0x00006c00ff0677ac */ /* 0x000eec0008000800 */
[----:B------:R-:W4:Y:S08]  /*0400*/  LDC R8, c[0x0][0x394] ;  /* 0x0000e500ff087b82 */ /* 0x000f300000000800 */
[----:B0-----:R-:W0:Y:S01]  /*0410*/  LDC.64 R4, c[0x0][0x388] ;  /* 0x0000e200ff047b82 */ /* 0x001e220000000a00 */
[----:B--23--:R-:W-:-:S12]  /*0420*/  ULEA UR4, UR5, UR4, 0x18 ;  /* 0x0000000405047291 */ /* 0x00cfd8000f8ec0ff */
.L_x_18:
[C---:B------:R-:W-:Y:S01]  /*0430*/  LEA R6, R9.reuse, UR4, 0x2 ;  /* 0x0000000409067c11 */ /* 0x040fe2000f8e10ff */
[----:B--2-4-:R-:W-:Y:S02]  /*0440*/  IMAD R3, R8, UR8, R9 ;  /* 0x0000000808037c24 */ /* 0x014fe4000f8e0209 */
[----:B------:R-:W-:Y:S02]  /*0450*/  VIADD R9, R9, UR6 ;  /* 0x0000000609097c36 */ /* 0x000fe40008000000 */
[----:B------:R-:W2:Y:S01]  /*0460*/  LDS R7, [R6] ;  /* 0x0000000006077984 */ /* 0x000ea20000000800 */
[----:B01----:R-:W-:Y:S02]  /*0470*/  IMAD.WIDE R2, R3, 0x4, R4 ;  /* 0x0000000403027825 */ /* 0x003fe400078e0204 */
[----:B------:R-:W-:-:S03]  /*0480*/  ISETP.GE.AND P0, PT, R9, R0, PT ;  /* 0x000000000900720c */ /* 0x000fc60003f06270 */
[----:B--2---:R2:W-:Y:S10]  /*0490*/  STG.E desc[UR10][R2.64], R7 ;  /* 0x0000000702007986 */ /* 0x0045f4000c10190a */
[----:B------:R-:W-:Y:S05]  /*04a0*/  @!P0 BRA `(.L_x_18) ;  /* 0xfffffffc00e08947 */ /* 0x000fea000383ffff */
[----:B------:R-:W-:Y:S05]  /*04b0*/  EXIT ;  /* 0x000000000000794d */ /* 0x000fea0003800000 */
.L_x_19:
        /* <DEDUP_REMOVED lines=12> */
.L_x_21:


//--------------------- .nv.shared._Z17merge_pass_kernelPKiPiii --------------------------
	.section	.nv.shared._Z17merge_pass_kernelPKiPiii,"aw",@nobits
	.sectionflags	@""
	.align	16
	.zero		1024


//--------------------- .nv.shared.reserved.0     --------------------------
	.section	.nv.shared.reserved.0,"aw",@nobits
	.weak		__nv_reservedSMEM_offset_0_alias
	.size		__nv_reservedSMEM_offset_0_alias, 0, 64
	.other		__nv_reservedSMEM_offset_0_alias,@"STO_CUDA_RESERVED_SHARED STV_DEFAULT"
__nv_reservedSMEM_offset_0_alias:
	.zero		0
	.zero		64


//--------------------- .nv.shared._Z18sort_chunks_kernelPKiPiii --------------------------
	.section	.nv.shared._Z18sort_chunks_kernelPKiPiii,"aw",@nobits
	.sectionflags	@""
	.align	16
	.zero		1024


//--------------------- .nv.constant0._Z17merge_pass_kernelPKiPiii --------------------------
	.section	.nv.constant0._Z17merge_pass_kernelPKiPiii,"a",@progbits
	.sectionflags	@""
	.align	4
.nv.constant0._Z17merge_pass_kernelPKiPiii:
	.zero		920


//--------------------- .nv.constant0._Z18sort_chunks_kernelPKiPiii --------------------------
	.section	.nv.constant0._Z18sort_chunks_kernelPKiPiii,"a",@progbits
	.sectionflags	@""
	.align	4
.nv.constant0._Z18sort_chunks_kernelPKiPiii:
	.zero		920


//--------------------- SYMBOLS --------------------------

	.type		.nv.reservedSmem.offset0,@object
	.size		.nv.reservedSmem.offset0,0x4
	.type		.nv.reservedSmem.cap,@object
	.size		.nv.reservedSmem.cap,0x4
